	.headerflags	@"EF_CUDA_TEXMODE_UNIFIED EF_CUDA_64BIT_ADDRESS EF_CUDA_ACCELERATORS EF_CUDA_SM90 EF_CUDA_VIRTUAL_SM(EF_CUDA_SM90)"
	.elftype	@"ET_EXEC"


//--------------------- .nv.info                  --------------------------
	.section	.nv.info,"",@"SHT_CUDA_INFO"
	.align	4


	//----- nvinfo : EIATTR_REGCOUNT
	.align		4
        /*0000*/ 	.byte	0x04, 0x2f
        /*0002*/ 	.short	(.L_1 - .L_0)
	.align		4
.L_0:
        /*0004*/ 	.word	index@(triton_poi_fused__to_copy_arange_clamp_mul_sub_11)
        /*0008*/ 	.word	0x0000000a


	//----- nvinfo : EIATTR_MIN_STACK_SIZE
	.align		4
.L_1:
        /*000c*/ 	.byte	0x04, 0x12
        /*000e*/ 	.short	(.L_3 - .L_2)
	.align		4
.L_2:
        /*0010*/ 	.word	index@(triton_poi_fused__to_copy_arange_clamp_mul_sub_11)
        /*0014*/ 	.word	0x00000000


	//----- nvinfo : EIATTR_FRAME_SIZE
	.align		4
.L_3:
        /*0018*/ 	.byte	0x04, 0x11
        /*001a*/ 	.short	(.L_5 - .L_4)
	.align		4
.L_4:
        /*001c*/ 	.word	index@(triton_poi_fused__to_copy_arange_clamp_mul_sub_11)
        /*0020*/ 	.word	0x00000000


	//----- nvinfo : EIATTR_MIN_STACK_SIZE
	.align		4
.L_5:
        /*0024*/ 	.byte	0x04, 0x12
        /*0026*/ 	.short	(.L_7 - .L_6)
	.align		4
.L_6:
        /*0028*/ 	.word	index@(triton_poi_fused__to_copy_arange_clamp_mul_sub_11)
        /*002c*/ 	.word	0x00000000
.L_7:


//--------------------- .nv.info.triton_poi_fused__to_copy_arange_clamp_mul_sub_11 --------------------------
	.section	.nv.info.triton_poi_fused__to_copy_arange_clamp_mul_sub_11,"",@"SHT_CUDA_INFO"
	.sectionflags	@""
	.align	4


	//----- nvinfo : EIATTR_CUDA_API_VERSION
	.align		4
        /*0000*/ 	.byte	0x04, 0x37
        /*0002*/ 	.short	(.L_9 - .L_8)
.L_8:
        /*0004*/ 	.word	0x0000007c


	//----- nvinfo : EIATTR_KPARAM_INFO
	.align		4
.L_9:
        /*0008*/ 	.byte	0x04, 0x17
        /*000a*/ 	.short	(.L_11 - .L_10)
.L_10:
        /*000c*/ 	.word	0x00000000
        /*0010*/ 	.short	0x0001
        /*0012*/ 	.short	0x0008
        /*0014*/ 	.byte	0x00, 0xf0, 0x11, 0x00


	//----- nvinfo : EIATTR_KPARAM_INFO
	.align		4
.L_11:
        /*0018*/ 	.byte	0x04, 0x17
        /*001a*/ 	.short	(.L_13 - .L_12)
.L_12:
        /*001c*/ 	.word	0x00000000
        /*0020*/ 	.short	0x0000
        /*0022*/ 	.short	0x0000
        /*0024*/ 	.byte	0x00, 0xf4, 0x21, 0x00


	//----- nvinfo : EIATTR_SPARSE_MMA_MASK
	.align		4
.L_13:
        /*0028*/ 	.byte	0x03, 0x50
        /*002a*/ 	.short	0x0000


	//----- nvinfo : EIATTR_MAXREG_COUNT
	.align		4
        /*002c*/ 	.byte	0x03, 0x1b
        /*002e*/ 	.short	0x00ff


	//----- nvinfo : EIATTR_EXIT_INSTR_OFFSETS
	.align		4
        /*0030*/ 	.byte	0x04, 0x1c
        /*0032*/ 	.short	(.L_15 - .L_14)


	//   ....[0]....
.L_14:
        /*0034*/ 	.word	0x000000f0


	//   ....[1]....
        /*0038*/ 	.word	0x00000120


	//----- nvinfo : EIATTR_REQNTID
	.align		4
.L_15:
        /*003c*/ 	.byte	0x04, 0x10
        /*003e*/ 	.short	(.L_17 - .L_16)
.L_16:
        /*0040*/ 	.word	0x00000020
        /*0044*/ 	.word	0x00000001
        /*0048*/ 	.word	0x00000001


	//----- nvinfo : EIATTR_CBANK_PARAM_SIZE
	.align		4
.L_17:
        /*004c*/ 	.byte	0x03, 0x19
        /*004e*/ 	.short	0x000c


	//----- nvinfo : EIATTR_PARAM_CBANK
	.align		4
        /*0050*/ 	.byte	0x04, 0x0a
        /*0052*/ 	.short	(.L_19 - .L_18)
	.align		4
.L_18:
        /*0054*/ 	.word	index@(.nv.constant0.triton_poi_fused__to_copy_arange_clamp_mul_sub_11)
        /*0058*/ 	.short	0x0210
        /*005a*/ 	.short	0x000c


	//----- nvinfo : EIATTR_SW_WAR
	.align		4
.L_19:
        /*005c*/ 	.byte	0x04, 0x36
        /*005e*/ 	.short	(.L_21 - .L_20)
.L_20:
        /*0060*/ 	.word	0x00000008
.L_21:


//--------------------- .nv.callgraph             --------------------------
	.section	.nv.callgraph,"",@"SHT_CUDA_CALLGRAPH"
	.align	4
	.sectionentsize	8
	.align		4
        /*0000*/ 	.word	0x00000000
	.align		4
        /*0004*/ 	.word	0xffffffff
	.align		4
        /*0008*/ 	.word	0x00000000
	.align		4
        /*000c*/ 	.word	0xfffffffe
	.align		4
        /*0010*/ 	.word	0x00000000
	.align		4
        /*0014*/ 	.word	0xfffffffd
	.align		4
        /*0018*/ 	.word	0x00000000
	.align		4
        /*001c*/ 	.word	0xfffffffc


//--------------------- .text.triton_poi_fused__to_copy_arange_clamp_mul_sub_11 --------------------------
	.section	.text.triton_poi_fused__to_copy_arange_clamp_mul_sub_11,"ax",@progbits
	.align	128
        .global         triton_poi_fused__to_copy_arange_clamp_mul_sub_11
        .type           triton_poi_fused__to_copy_arange_clamp_mul_sub_11,@function
        .size           triton_poi_fused__to_copy_arange_clamp_mul_sub_11,(.L_x_1 - triton_poi_fused__to_copy_arange_clamp_mul_sub_11)
        .other          triton_poi_fused__to_copy_arange_clamp_mul_sub_11,@"STO_CUDA_ENTRY STV_DEFAULT"
triton_poi_fused__to_copy_arange_clamp_mul_sub_11:
.text.triton_poi_fused__to_copy_arange_clamp_mul_sub_11:
[----:B------:R-:W0:Y:S02]  /*0000*/  LDC R1, c[0x0][0x28] ;  /* 0x00000a00ff017b82 */ /* 0x000e240000000800 */
[----:B------:R-:W1:Y:S01]  /*0010*/  S2R R6, SR_TID.X ;  /* 0x0000000000067919 */ /* 0x000e620000002100 */
[----:B------:R-:W2:Y:S01]  /*0020*/  LDC.64 R2, c[0x0][0x210] ;  /* 0x00008400ff027b82 */ /* 0x000ea20000000a00 */
[----:B------:R-:W3:Y:S01]  /*0030*/  S2R R5, SR_CTAID.X ;  /* 0x0000000000057919 */ /* 0x000ee20000002500 */
[C---:B-1----:R-:W-:Y:S02]  /*0040*/  LOP3.LUT R0, R6.reuse, 0x7, RZ, 0xc0, !PT ;  /* 0x0000000706007812 */ /* 0x042fe400078ec0ff */
[----:B------:R-:W-:-:S03]  /*0050*/  LOP3.LUT P0, RZ, R6, 0x18, RZ, 0xc0, !PT ;  /* 0x0000001806ff7812 */ /* 0x000fc6000780c0ff */
[----:B---3--:R-:W-:-:S04]  /*0060*/  IMAD R5, R5, 0x8, R0 ;  /* 0x0000000805057824 */ /* 0x008fc800078e0200 */
[C---:B--2---:R-:W-:Y:S01]  /*0070*/  IMAD.WIDE R2, R5.reuse, 0x4, R2 ;  /* 0x0000000405027825 */ /* 0x044fe200078e0202 */
[----:B------:R-:W-:Y:S02]  /*0080*/  I2FP.F32.S32 R0, R5 ;  /* 0x0000000500007245 */ /* 0x000fe40000201400 */
[----:B------:R-:W-:-:S03]  /*0090*/  ISETP.LT.AND P0, PT, R5, 0x8, !P0 ;  /* 0x000000080500780c */ /* 0x000fc60004701270 */
[----:B------:R-:W-:-:S05]  /*00a0*/  FMUL R0, R0, 0.42857143282890319824 ;  /* 0x3edb6db700007820 */ /* 0x000fca0000400000 */
[----:B------:R-:W-:-:S04]  /*00b0*/  FMNMX R0, RZ, R0, !PT ;  /* 0x00000000ff007209 */ /* 0x000fc80007800000 */
[----:B------:R-:W1:Y:S02]  /*00c0*/  F2I.TRUNC.NTZ R4, R0 ;  /* 0x0000000000047305 */ /* 0x000e64000020f100 */
[----:B-1----:R-:W-:-:S05]  /*00d0*/  I2FP.F32.S32 R7, R4 ;  /* 0x0000000400077245 */ /* 0x002fca0000201400 */
[----:B------:R-:W-:Y:S01]  /*00e0*/  FADD.SAT R7, R0, -R7 ;  /* 0x8000000700077221 */ /* 0x000fe20000002000 */
[----:B------:R-:W-:Y:S06]  /*00f0*/  @!P0 EXIT ;  /* 0x000000000000894d */ /* 0x000fec0003800000 */
[----:B------:R-:W-:Y:S02]  /*0100*/  ULDC.64 UR4, c[0x0][0x208] ;  /* 0x0000820000047ab9 */ /* 0x000fe40000000a00 */
[----:B------:R-:W-:Y:S01]  /*0110*/  STG.E desc[UR4][R2.64], R7 ;  /* 0x0000000702007986 */ /* 0x000fe2000c101904 */
[----:B------:R-:W-:Y:S05]  /*0120*/  EXIT ;  /* 0x000000000000794d */ /* 0x000fea0003800000 */
.L_x_0:
[----:B------:R-:W-:-:S00]  /*0130*/  BRA `(.L_x_0) ;  /* 0xfffffffc00fc7947 */ /* 0x000fc0000383ffff */
[----:B------:R-:W-:-:S00]  /*0140*/  NOP ;  /* 0x0000000000007918 */ /* 0x000fc00000000000 */
        /* <DEDUP_REMOVED lines=11> */
.L_x_1:


//--------------------- .nv.constant0.triton_poi_fused__to_copy_arange_clamp_mul_sub_11 --------------------------
	.section	.nv.constant0.triton_poi_fused__to_copy_arange_clamp_mul_sub_11,"a",@progbits
	.sectionflags	@""
	.align	4
.nv.constant0.triton_poi_fused__to_copy_arange_clamp_mul_sub_11:
	.zero		540
